//
// Generated by NVIDIA NVVM Compiler
//
// Compiler Build ID: CL-36424714
// Cuda compilation tools, release 13.0, V13.0.88
// Based on NVVM 20.0.0
//

.version 9.0
.target sm_100
.address_size 64

	// .globl	_Z6sumDevPfS_S_
.extern .func  (.param .b32 func_retval0) vprintf
(
	.param .b64 vprintf_param_0,
	.param .b64 vprintf_param_1
)
;
.global .align 1 .b8 $str[11] = {84, 104, 114, 101, 97, 100, 32, 37, 100, 10};

.visible .entry _Z6sumDevPfS_S_(
	.param .u64 .ptr .align 1 _Z6sumDevPfS_S__param_0,
	.param .u64 .ptr .align 1 _Z6sumDevPfS_S__param_1,
	.param .u64 .ptr .align 1 _Z6sumDevPfS_S__param_2
)
{
	.local .align 8 .b8 	__local_depot0[8];
	.reg .b64 	%SP;
	.reg .b64 	%SPL;
	.reg .b32 	%r<4>;
	.reg .b32 	%f<4>;
	.reg .b64 	%rd<15>;

	mov.u64 	%SPL, __local_depot0;
	cvta.local.u64 	%SP, %SPL;
	ld.param.u64 	%rd1, [_Z6sumDevPfS_S__param_0];
	ld.param.u64 	%rd2, [_Z6sumDevPfS_S__param_1];
	ld.param.u64 	%rd3, [_Z6sumDevPfS_S__param_2];
	cvta.to.global.u64 	%rd4, %rd3;
	cvta.to.global.u64 	%rd5, %rd2;
	cvta.to.global.u64 	%rd6, %rd1;
	add.u64 	%rd7, %SP, 0;
	add.u64 	%rd8, %SPL, 0;
	mov.u32 	%r1, %tid.x;
	st.local.u32 	[%rd8], %r1;
	mov.u64 	%rd9, $str;
	cvta.global.u64 	%rd10, %rd9;
	{ // callseq 0, 0
	.param .b64 param0;
	st.param.b64 	[param0], %rd10;
	.param .b64 param1;
	st.param.b64 	[param1], %rd7;
	.param .b32 retval0;
	call.uni (retval0), 
	vprintf, 
	(
	param0, 
	param1
	);
	ld.param.b32 	%r2, [retval0];
	} // callseq 0
	mul.wide.u32 	%rd11, %r1, 4;
	add.s64 	%rd12, %rd6, %rd11;
	ld.global.f32 	%f1, [%rd12];
	add.s64 	%rd13, %rd5, %rd11;
	ld.global.f32 	%f2, [%rd13];
	add.f32 	%f3, %f1, %f2;
	add.s64 	%rd14, %rd4, %rd11;
	st.global.f32 	[%rd14], %f3;
	ret;

}


// ===== COMPILED SASS (sm_100) =====

	.target	sm_100

	.elftype	@"ET_EXEC"


//--------------------- .note.nv.tkinfo           --------------------------
	.section	.note.nv.tkinfo,"",@"SHT_NOTE"
	.sectionflags	@"SHF_NOTE_NV_TKINFO"
	.tkinfo
        /*0018*/ 	.word	0x00000002
        /*0030*/ 	.string	""
        /*0030*/ 	.string	"ptxas"
        /*0030*/ 	.string	"Cuda compilation tools, release 13.0, V13.0.88"
        /*0030*/ 	.string	"Build cuda_13.0.r13.0/compiler.36424714_0"
        /*0030*/ 	.string	"-arch sm_100 -m 64 "



//--------------------- .note.nv.cuinfo           --------------------------
	.section	.note.nv.cuinfo,"",@"SHT_NOTE"
	.sectionflags	@"SHF_NOTE_NV_CUINFO"
        /*0018*/ 	.short	0x0002
        /*001a*/ 	.short	0x0064
        /*001c*/ 	.short	0x0082
	.zero		2


//--------------------- .nv.info                  --------------------------
	.section	.nv.info,"",@"SHT_CUDA_INFO"
	.align	4


	//----- nvinfo : EIATTR_REGCOUNT
	.align		4
        /*0000*/ 	.byte	0x04, 0x2f
        /*0002*/ 	.short	(.L_2 - .L_1)
	.align		4
.L_1:
        /*0004*/ 	.word	index@(_Z6sumDevPfS_S_)
        /*0008*/ 	.word	0x00000018


	//----- nvinfo : EIATTR_FRAME_SIZE
	.align		4
.L_2:
        /*000c*/ 	.byte	0x04, 0x11
        /*000e*/ 	.short	(.L_4 - .L_3)
	.align		4
.L_3:
        /*0010*/ 	.word	index@(_Z6sumDevPfS_S_)
        /*0014*/ 	.word	0x00000008


	//----- nvinfo : EIATTR_MIN_STACK_SIZE
	.align		4
.L_4:
        /*0018*/ 	.byte	0x04, 0x12
        /*001a*/ 	.short	(.L_6 - .L_5)
	.align		4
.L_5:
        /*001c*/ 	.word	index@(_Z6sumDevPfS_S_)
        /*0020*/ 	.word	0x00000008
.L_6:


//--------------------- .nv.compat                --------------------------
	.section	.nv.compat,"",@"SHT_CUDA_COMPAT_INFO"
	.align	4
        /*0000*/ 	.byte	0x02, 0x09, 0x00, 0x00, 0x02, 0x02, 0x01, 0x00, 0x02, 0x05, 0x05, 0x00, 0x03, 0x07, 0x01, 0x01
        /*0010*/ 	.byte	0x02, 0x03, 0x00, 0x00, 0x02, 0x06, 0x01, 0x00, 0x04, 0x0b, 0x08, 0x00, 0x09, 0x00, 0x00, 0x00
        /*0020*/ 	.byte	0x00, 0x00, 0x00, 0x00


//--------------------- .nv.info._Z6sumDevPfS_S_  --------------------------
	.section	.nv.info._Z6sumDevPfS_S_,"",@"SHT_CUDA_INFO"
	.sectionflags	@""
	.align	4


	//----- nvinfo : EIATTR_CUDA_API_VERSION
	.align		4
        /*0000*/ 	.byte	0x04, 0x37
        /*0002*/ 	.short	(.L_8 - .L_7)
.L_7:
        /*0004*/ 	.word	0x00000082


	//----- nvinfo : EIATTR_KPARAM_INFO
	.align		4
.L_8:
        /*0008*/ 	.byte	0x04, 0x17
        /*000a*/ 	.short	(.L_10 - .L_9)
.L_9:
        /*000c*/ 	.word	0x00000000
        /*0010*/ 	.short	0x0002
        /*0012*/ 	.short	0x0010
        /*0014*/ 	.byte	0x00, 0xf5, 0x21, 0x00


	//----- nvinfo : EIATTR_KPARAM_INFO
	.align		4
.L_10:
        /*0018*/ 	.byte	0x04, 0x17
        /*001a*/ 	.short	(.L_12 - .L_11)
.L_11:
        /*001c*/ 	.word	0x00000000
        /*0020*/ 	.short	0x0001
        /*0022*/ 	.short	0x0008
        /*0024*/ 	.byte	0x00, 0xf5, 0x21, 0x00


	//----- nvinfo : EIATTR_KPARAM_INFO
	.align		4
.L_12:
        /*0028*/ 	.byte	0x04, 0x17
        /*002a*/ 	.short	(.L_14 - .L_13)
.L_13:
        /*002c*/ 	.word	0x00000000
        /*0030*/ 	.short	0x0000
        /*0032*/ 	.short	0x0000
        /*0034*/ 	.byte	0x00, 0xf5, 0x21, 0x00


	//----- nvinfo : EIATTR_SPARSE_MMA_MASK
	.align		4
.L_14:
        /*0038*/ 	.byte	0x03, 0x50
        /*003a*/ 	.short	0x0000


	//----- nvinfo : EIATTR_MAXREG_COUNT
	.align		4
        /*003c*/ 	.byte	0x03, 0x1b
        /*003e*/ 	.short	0x00ff


	//----- nvinfo : EIATTR_EXTERNS
	.align		4
        /*0040*/ 	.byte	0x04, 0x0f
        /*0042*/ 	.short	(.L_16 - .L_15)


	//   ....[0]....
	.align		4
.L_15:
        /*0044*/ 	.word	index@(vprintf)


	//----- nvinfo : EIATTR_MERCURY_ISA_VERSION
	.align		4
.L_16:
        /*0048*/ 	.byte	0x03, 0x5f
        /*004a*/ 	.short	0x0101


	//----- nvinfo : EIATTR_VRC_CTA_INIT_COUNT
	.align		4
        /*004c*/ 	.byte	0x02, 0x4a
	.zero		1
	.zero		1


	//----- nvinfo : EIATTR_SYSCALL_OFFSETS
	.align		4
        /*0050*/ 	.byte	0x04, 0x46
        /*0052*/ 	.short	(.L_18 - .L_17)


	//   ....[0]....
.L_17:
        /*0054*/ 	.word	0x000000f0


	//----- nvinfo : EIATTR_EXIT_INSTR_OFFSETS
	.align		4
.L_18:
        /*0058*/ 	.byte	0x04, 0x1c
        /*005a*/ 	.short	(.L_20 - .L_19)


	//   ....[0]....
.L_19:
        /*005c*/ 	.word	0x000001a0


	//----- nvinfo : EIATTR_CBANK_PARAM_SIZE
	.align		4
.L_20:
        /*0060*/ 	.byte	0x03, 0x19
        /*0062*/ 	.short	0x0018


	//----- nvinfo : EIATTR_PARAM_CBANK
	.align		4
        /*0064*/ 	.byte	0x04, 0x0a
        /*0066*/ 	.short	(.L_22 - .L_21)
	.align		4
.L_21:
        /*0068*/ 	.word	index@(.nv.constant0._Z6sumDevPfS_S_)
        /*006c*/ 	.short	0x0380
        /*006e*/ 	.short	0x0018


	//----- nvinfo : EIATTR_SW_WAR
	.align		4
.L_22:
        /*0070*/ 	.byte	0x04, 0x36
        /*0072*/ 	.short	(.L_24 - .L_23)
.L_23:
        /*0074*/ 	.word	0x00000008
.L_24:


//--------------------- .nv.callgraph             --------------------------
	.section	.nv.callgraph,"",@"SHT_CUDA_CALLGRAPH"
	.align	4
	.sectionentsize	8
	.align		4
        /*0000*/ 	.word	0x00000000
	.align		4
        /*0004*/ 	.word	0xffffffff
	.align		4
        /*0008*/ 	.word	index@(_Z6sumDevPfS_S_)
	.align		4
        /*000c*/ 	.word	index@(vprintf)
	.align		4
        /*0010*/ 	.word	0x00000000
	.align		4
        /*0014*/ 	.word	0xfffffffe
	.align		4
        /*0018*/ 	.word	0x00000000
	.align		4
        /*001c*/ 	.word	0xfffffffd
	.align		4
        /*0020*/ 	.word	0x00000000
	.align		4
        /*0024*/ 	.word	0xfffffffc


//--------------------- .nv.constant4             --------------------------
	.section	.nv.constant4,"a",@progbits
	.align	8
	.align		8
.nv.constant4:
        /*0000*/ 	.dword	vprintf
	.align		8
        /*0008*/ 	.dword	$str


//--------------------- .text._Z6sumDevPfS_S_     --------------------------
	.section	.text._Z6sumDevPfS_S_,"ax",@progbits
	.align	128
        .global         _Z6sumDevPfS_S_
        .type           _Z6sumDevPfS_S_,@function
        .size           _Z6sumDevPfS_S_,(.L_x_2 - _Z6sumDevPfS_S_)
        .other          _Z6sumDevPfS_S_,@"STO_CUDA_ENTRY STV_DEFAULT"
_Z6sumDevPfS_S_:
.text._Z6sumDevPfS_S_:
[----:B------:R-:W0:Y:S01]  /*0000*/  LDC R1, c[0x0][0x37c] ;  /* 0x0000df00ff017b82 */ /* 0x000e220000000800 */
[----:B------:R-:W1:Y:S01]  /*0010*/  S2R R2, SR_TID.X ;  /* 0x0000000000027919 */ /* 0x000e620000002100 */
[----:B0-----:R-:W-:Y:S01]  /*0020*/  IADD3 R1, PT, PT, R1, -0x8, RZ ;  /* 0xfffffff801017810 */ /* 0x001fe20007ffe0ff */
[----:B------:R-:W0:Y:S01]  /*0030*/  LDCU UR4, c[0x0][0x2f8] ;  /* 0x00005f00ff0477ac */ /* 0x000e220008000800 */
[----:B------:R-:W-:Y:S01]  /*0040*/  MOV R0, 0x0 ;  /* 0x0000000000007802 */ /* 0x000fe20000000f00 */
[----:B------:R-:W2:Y:S03]  /*0050*/  LDCU.64 UR6, c[0x4][0x8] ;  /* 0x01000100ff0677ac */ /* 0x000ea60008000a00 */
[----:B------:R3:W4:Y:S01]  /*0060*/  LDC.64 R8, c[0x4][R0] ;  /* 0x0100000000087b82 */ /* 0x0007220000000a00 */
[----:B------:R-:W5:Y:S01]  /*0070*/  LDCU UR5, c[0x0][0x2fc] ;  /* 0x00005f80ff0577ac */ /* 0x000f620008000800 */
[----:B------:R-:W1:Y:S01]  /*0080*/  LDCU.64 UR36, c[0x0][0x358] ;  /* 0x00006b00ff2477ac */ /* 0x000e620008000a00 */
[----:B0-----:R-:W-:-:S02]  /*0090*/  IADD3 R6, P0, PT, R1, UR4, RZ ;  /* 0x0000000401067c10 */ /* 0x001fc4000ff1e0ff */
[----:B--2---:R-:W-:Y:S02]  /*00a0*/  MOV R4, UR6 ;  /* 0x0000000600047c02 */ /* 0x004fe40008000f00 */
[----:B------:R-:W-:Y:S02]  /*00b0*/  MOV R5, UR7 ;  /* 0x0000000700057c02 */ /* 0x000fe40008000f00 */
[----:B-----5:R-:W-:Y:S01]  /*00c0*/  IADD3.X R7, PT, PT, RZ, UR5, RZ, P0, !PT ;  /* 0x00000005ff077c10 */ /* 0x020fe200087fe4ff */
[----:B-1----:R3:W-:Y:S06]  /*00d0*/  STL [R1], R2 ;  /* 0x0000000201007387 */ /* 0x0027ec0000100800 */
[----:B------:R-:W-:-:S07]  /*00e0*/  LEPC R20, `(.L_x_0) ;  /* 0x000000001014794e */ /* 0x000fce0000000000 */
[----:B---34-:R-:W-:Y:S05]  /*00f0*/  CALL.ABS.NOINC R8 ;  /* 0x0000000008007343 */ /* 0x018fea0003c00000 */
.L_x_0:
[----:B------:R-:W0:Y:S08]  /*0100*/  LDC.64 R4, c[0x0][0x380] ;  /* 0x0000e000ff047b82 */ /* 0x000e300000000a00 */
[----:B------:R-:W1:Y:S08]  /*0110*/  LDC.64 R6, c[0x0][0x388] ;  /* 0x0000e200ff067b82 */ /* 0x000e700000000a00 */
[----:B------:R-:W2:Y:S01]  /*0120*/  LDC.64 R8, c[0x0][0x390] ;  /* 0x0000e400ff087b82 */ /* 0x000ea20000000a00 */
[----:B0-----:R-:W-:-:S06]  /*0130*/  IMAD.WIDE.U32 R4, R2, 0x4, R4 ;  /* 0x0000000402047825 */ /* 0x001fcc00078e0004 */
[----:B------:R-:W3:Y:S01]  /*0140*/  LDG.E R4, desc[UR36][R4.64] ;  /* 0x0000002404047981 */ /* 0x000ee2000c1e1900 */
[----:B-1----:R-:W-:-:S06]  /*0150*/  IMAD.WIDE.U32 R6, R2, 0x4, R6 ;  /* 0x0000000402067825 */ /* 0x002fcc00078e0006 */
[----:B------:R-:W3:Y:S01]  /*0160*/  LDG.E R7, desc[UR36][R6.64] ;  /* 0x0000002406077981 */ /* 0x000ee2000c1e1900 */
[----:B--2---:R-:W-:-:S04]  /*0170*/  IMAD.WIDE.U32 R2, R2, 0x4, R8 ;  /* 0x0000000402027825 */ /* 0x004fc800078e0008 */
[----:B---3--:R-:W-:-:S05]  /*0180*/  FADD R9, R4, R7 ;  /* 0x0000000704097221 */ /* 0x008fca0000000000 */
[----:B------:R-:W-:Y:S01]  /*0190*/  STG.E desc[UR36][R2.64], R9 ;  /* 0x0000000902007986 */ /* 0x000fe2000c101924 */
[----:B------:R-:W-:Y:S05]  /*01a0*/  EXIT ;  /* 0x000000000000794d */ /* 0x000fea0003800000 */
.L_x_1:
[----:B------:R-:W-:-:S00]  /*01b0*/  BRA `(.L_x_1) ;  /* 0xfffffffc00fc7947 */ /* 0x000fc0000383ffff */
[----:B------:R-:W-:-:S00]  /*01c0*/  NOP ;  /* 0x0000000000007918 */ /* 0x000fc00000000000 */
        /* <DEDUP_REMOVED lines=11> */
.L_x_2:


//--------------------- .nv.global.init           --------------------------
	.section	.nv.global.init,"aw",@progbits
.nv.global.init:
	.type		$str,@object
	.size		$str,(.L_0 - $str)
$str:
        /*0000*/ 	.byte	0x54, 0x68, 0x72, 0x65, 0x61, 0x64, 0x20, 0x25, 0x64, 0x0a, 0x00
.L_0:


//--------------------- .nv.shared.reserved.0     --------------------------
	.section	.nv.shared.reserved.0,"aw",@nobits
	.weak		__nv_reservedSMEM_offset_0_alias
	.size		__nv_reservedSMEM_offset_0_alias, 0, 64
	.other		__nv_reservedSMEM_offset_0_alias,@"STO_CUDA_RESERVED_SHARED STV_DEFAULT"
__nv_reservedSMEM_offset_0_alias:
	.zero		0
	.zero		64


//--------------------- .nv.constant0._Z6sumDevPfS_S_ --------------------------
	.section	.nv.constant0._Z6sumDevPfS_S_,"a",@progbits
	.sectionflags	@""
	.align	4
.nv.constant0._Z6sumDevPfS_S_:
	.zero		920


//--------------------- SYMBOLS --------------------------

	.type		.nv.reservedSmem.offset0,@object
	.size		.nv.reservedSmem.offset0,0x4
	.type		vprintf,@function
